	.headerflags	@"EF_CUDA_TEXMODE_UNIFIED EF_CUDA_64BIT_ADDRESS EF_CUDA_ACCELERATORS EF_CUDA_SM90 EF_CUDA_VIRTUAL_SM(EF_CUDA_SM90)"
	.elftype	@"ET_EXEC"


//--------------------- .nv.info                  --------------------------
	.section	.nv.info,"",@"SHT_CUDA_INFO"
	.align	4


	//----- nvinfo : EIATTR_REGCOUNT
	.align		4
        /*0000*/ 	.byte	0x04, 0x2f
        /*0002*/ 	.short	(.L_1 - .L_0)
	.align		4
.L_0:
        /*0004*/ 	.word	index@(triton_poi_fused_add_convolution_mul_sigmoid_1)
        /*0008*/ 	.word	0x0000000e


	//----- nvinfo : EIATTR_MIN_STACK_SIZE
	.align		4
.L_1:
        /*000c*/ 	.byte	0x04, 0x12
        /*000e*/ 	.short	(.L_3 - .L_2)
	.align		4
.L_2:
        /*0010*/ 	.word	index@(triton_poi_fused_add_convolution_mul_sigmoid_1)
        /*0014*/ 	.word	0x00000000


	//----- nvinfo : EIATTR_FRAME_SIZE
	.align		4
.L_3:
        /*0018*/ 	.byte	0x04, 0x11
        /*001a*/ 	.short	(.L_5 - .L_4)
	.align		4
.L_4:
        /*001c*/ 	.word	index@(triton_poi_fused_add_convolution_mul_sigmoid_1)
        /*0020*/ 	.word	0x00000000


	//----- nvinfo : EIATTR_MIN_STACK_SIZE
	.align		4
.L_5:
        /*0024*/ 	.byte	0x04, 0x12
        /*0026*/ 	.short	(.L_7 - .L_6)
	.align		4
.L_6:
        /*0028*/ 	.word	index@(triton_poi_fused_add_convolution_mul_sigmoid_1)
        /*002c*/ 	.word	0x00000000
.L_7:


//--------------------- .nv.info.triton_poi_fused_add_convolution_mul_sigmoid_1 --------------------------
	.section	.nv.info.triton_poi_fused_add_convolution_mul_sigmoid_1,"",@"SHT_CUDA_INFO"
	.sectionflags	@""
	.align	4


	//----- nvinfo : EIATTR_CUDA_API_VERSION
	.align		4
        /*0000*/ 	.byte	0x04, 0x37
        /*0002*/ 	.short	(.L_9 - .L_8)
.L_8:
        /*0004*/ 	.word	0x0000007c


	//----- nvinfo : EIATTR_KPARAM_INFO
	.align		4
.L_9:
        /*0008*/ 	.byte	0x04, 0x17
        /*000a*/ 	.short	(.L_11 - .L_10)
.L_10:
        /*000c*/ 	.word	0x00000000
        /*0010*/ 	.short	0x0003
        /*0012*/ 	.short	0x0018
        /*0014*/ 	.byte	0x00, 0xf0, 0x11, 0x00


	//----- nvinfo : EIATTR_KPARAM_INFO
	.align		4
.L_11:
        /*0018*/ 	.byte	0x04, 0x17
        /*001a*/ 	.short	(.L_13 - .L_12)
.L_12:
        /*001c*/ 	.word	0x00000000
        /*0020*/ 	.short	0x0002
        /*0022*/ 	.short	0x0010
        /*0024*/ 	.byte	0x00, 0xf4, 0x21, 0x00


	//----- nvinfo : EIATTR_KPARAM_INFO
	.align		4
.L_13:
        /*0028*/ 	.byte	0x04, 0x17
        /*002a*/ 	.short	(.L_15 - .L_14)
.L_14:
        /*002c*/ 	.word	0x00000000
        /*0030*/ 	.short	0x0001
        /*0032*/ 	.short	0x0008
        /*0034*/ 	.byte	0x00, 0xf4, 0x21, 0x00


	//----- nvinfo : EIATTR_KPARAM_INFO
	.align		4
.L_15:
        /*0038*/ 	.byte	0x04, 0x17
        /*003a*/ 	.short	(.L_17 - .L_16)
.L_16:
        /*003c*/ 	.word	0x00000000
        /*0040*/ 	.short	0x0000
        /*0042*/ 	.short	0x0000
        /*0044*/ 	.byte	0x00, 0xf4, 0x21, 0x00


	//----- nvinfo : EIATTR_SPARSE_MMA_MASK
	.align		4
.L_17:
        /*0048*/ 	.byte	0x03, 0x50
        /*004a*/ 	.short	0x0000


	//----- nvinfo : EIATTR_MAXREG_COUNT
	.align		4
        /*004c*/ 	.byte	0x03, 0x1b
        /*004e*/ 	.short	0x00ff


	//----- nvinfo : EIATTR_EXIT_INSTR_OFFSETS
	.align		4
        /*0050*/ 	.byte	0x04, 0x1c
        /*0052*/ 	.short	(.L_19 - .L_18)


	//   ....[0]....
.L_18:
        /*0054*/ 	.word	0x00000210


	//   ....[1]....
        /*0058*/ 	.word	0x00000230


	//----- nvinfo : EIATTR_REQNTID
	.align		4
.L_19:
        /*005c*/ 	.byte	0x04, 0x10
        /*005e*/ 	.short	(.L_21 - .L_20)
.L_20:
        /*0060*/ 	.word	0x00000020
        /*0064*/ 	.word	0x00000001
        /*0068*/ 	.word	0x00000001


	//----- nvinfo : EIATTR_CBANK_PARAM_SIZE
	.align		4
.L_21:
        /*006c*/ 	.byte	0x03, 0x19
        /*006e*/ 	.short	0x001c


	//----- nvinfo : EIATTR_PARAM_CBANK
	.align		4
        /*0070*/ 	.byte	0x04, 0x0a
        /*0072*/ 	.short	(.L_23 - .L_22)
	.align		4
.L_22:
        /*0074*/ 	.word	index@(.nv.constant0.triton_poi_fused_add_convolution_mul_sigmoid_1)
        /*0078*/ 	.short	0x0210
        /*007a*/ 	.short	0x001c


	//----- nvinfo : EIATTR_SW_WAR
	.align		4
.L_23:
        /*007c*/ 	.byte	0x04, 0x36
        /*007e*/ 	.short	(.L_25 - .L_24)
.L_24:
        /*0080*/ 	.word	0x00000008
.L_25:


//--------------------- .nv.callgraph             --------------------------
	.section	.nv.callgraph,"",@"SHT_CUDA_CALLGRAPH"
	.align	4
	.sectionentsize	8
	.align		4
        /*0000*/ 	.word	0x00000000
	.align		4
        /*0004*/ 	.word	0xffffffff
	.align		4
        /*0008*/ 	.word	0x00000000
	.align		4
        /*000c*/ 	.word	0xfffffffe
	.align		4
        /*0010*/ 	.word	0x00000000
	.align		4
        /*0014*/ 	.word	0xfffffffd
	.align		4
        /*0018*/ 	.word	0x00000000
	.align		4
        /*001c*/ 	.word	0xfffffffc


//--------------------- .text.triton_poi_fused_add_convolution_mul_sigmoid_1 --------------------------
	.section	.text.triton_poi_fused_add_convolution_mul_sigmoid_1,"ax",@progbits
	.align	128
        .global         triton_poi_fused_add_convolution_mul_sigmoid_1
        .type           triton_poi_fused_add_convolution_mul_sigmoid_1,@function
        .size           triton_poi_fused_add_convolution_mul_sigmoid_1,(.L_x_1 - triton_poi_fused_add_convolution_mul_sigmoid_1)
        .other          triton_poi_fused_add_convolution_mul_sigmoid_1,@"STO_CUDA_ENTRY STV_DEFAULT"
triton_poi_fused_add_convolution_mul_sigmoid_1:
.text.triton_poi_fused_add_convolution_mul_sigmoid_1:
[----:B------:R-:W0:Y:S02]  /*0000*/  LDC R1, c[0x0][0x28] ;  /* 0x00000a00ff017b82 */ /* 0x000e240000000800 */
[----:B------:R-:W1:Y:S01]  /*0010*/  S2R R8, SR_TID.X ;  /* 0x0000000000087919 */ /* 0x000e620000002100 */
[----:B------:R-:W2:Y:S01]  /*0020*/  LDC.64 R2, c[0x0][0x210] ;  /* 0x00008400ff027b82 */ /* 0x000ea20000000a00 */
[----:B------:R-:W-:Y:S01]  /*0030*/  ULDC.64 UR4, c[0x0][0x208] ;  /* 0x0000820000047ab9 */ /* 0x000fe20000000a00 */
[----:B------:R-:W3:Y:S06]  /*0040*/  S2R R7, SR_CTAID.X ;  /* 0x0000000000077919 */ /* 0x000eec0000002500 */
[----:B------:R-:W4:Y:S01]  /*0050*/  LDC.64 R4, c[0x0][0x218] ;  /* 0x00008600ff047b82 */ /* 0x000f220000000a00 */
[----:B-1----:R-:W-:Y:S01]  /*0060*/  LOP3.LUT R0, R8, 0x3, RZ, 0xc0, !PT ;  /* 0x0000000308007812 */ /* 0x002fe200078ec0ff */
[----:B----4-:R-:W4:Y:S03]  /*0070*/  LDG.E R5, desc[UR4][R4.64] ;  /* 0x0000000404057981 */ /* 0x010f26000c1e1900 */
[----:B---3--:R-:W-:Y:S01]  /*0080*/  LEA R7, R7, R0, 0x2 ;  /* 0x0000000007077211 */ /* 0x008fe200078e10ff */
[----:B------:R-:W-:-:S03]  /*0090*/  HFMA2.MMA R0, -RZ, RZ, 0, 0 ;  /* 0x00000000ff007435 */ /* 0x000fc600000001ff */
[C---:B------:R-:W-:Y:S01]  /*00a0*/  ISETP.GE.AND P0, PT, R7.reuse, 0x4, PT ;  /* 0x000000040700780c */ /* 0x040fe20003f06270 */
[----:B--2---:R-:W-:-:S12]  /*00b0*/  IMAD.WIDE R2, R7, 0x4, R2 ;  /* 0x0000000407027825 */ /* 0x004fd800078e0202 */
[----:B------:R-:W4:Y:S02]  /*00c0*/  @!P0 LDG.E R0, desc[UR4][R2.64] ;  /* 0x0000000402008981 */ /* 0x000f24000c1e1900 */
[----:B----4-:R-:W-:Y:S02]  /*00d0*/  FADD R11, R5, R0 ;  /* 0x00000000050b7221 */ /* 0x010fe40000000000 */
[----:B------:R-:W1:Y:S02]  /*00e0*/  LDC.64 R4, c[0x0][0x220] ;  /* 0x00008800ff047b82 */ /* 0x000e640000000a00 */
[----:B------:R-:W-:-:S04]  /*00f0*/  FADD R0, RZ, -R11 ;  /* 0x8000000bff007221 */ /* 0x000fc80000000000 */
[----:B------:R-:W-:-:S05]  /*0100*/  FMUL R0, R0, 1.4426950216293334961 ;  /* 0x3fb8aa3b00007820 */ /* 0x000fca0000400000 */
[----:B------:R-:W-:-:S13]  /*0110*/  FSETP.GEU.AND P0, PT, R0, -126, PT ;  /* 0xc2fc00000000780b */ /* 0x000fda0003f0e000 */
[----:B------:R-:W-:-:S04]  /*0120*/  @!P0 FMUL R0, R0, 0.5 ;  /* 0x3f00000000008820 */ /* 0x000fc80000400000 */
[----:B------:R-:W2:Y:S02]  /*0130*/  MUFU.EX2 R6, R0 ;  /* 0x0000000000067308 */ /* 0x000ea40000000800 */
[----:B--2---:R-:W-:-:S04]  /*0140*/  @!P0 FMUL R6, R6, R6 ;  /* 0x0000000606068220 */ /* 0x004fc80000400000 */
[----:B------:R-:W-:-:S05]  /*0150*/  FADD R6, R6, 1 ;  /* 0x3f80000006067421 */ /* 0x000fca0000000000 */
[----:B------:R-:W-:Y:S02]  /*0160*/  FSETP.GT.AND P1, PT, R6, 8.50705917302346158658e+37, PT ;  /* 0x7e8000000600780b */ /* 0x000fe40003f24000 */
[----:B------:R-:W-:-:S11]  /*0170*/  LOP3.LUT P0, RZ, R8, 0x1c, RZ, 0xc0, !PT ;  /* 0x0000001c08ff7812 */ /* 0x000fd6000780c0ff */
[----:B------:R-:W-:Y:S01]  /*0180*/  @P1 FMUL R6, R6, 0.25 ;  /* 0x3e80000006061820 */ /* 0x000fe20000400000 */
[----:B------:R-:W-:-:S05]  /*0190*/  ISETP.LT.AND P0, PT, R7, 0x4, !P0 ;  /* 0x000000040700780c */ /* 0x000fca0004701270 */
[----:B------:R-:W2:Y:S01]  /*01a0*/  MUFU.RCP R6, R6 ;  /* 0x0000000600067308 */ /* 0x000ea20000001000 */
[----:B------:R-:W-:-:S04]  /*01b0*/  MOV R8, 0x3f800000 ;  /* 0x3f80000000087802 */ /* 0x000fc80000000f00 */
[----:B------:R-:W-:-:S03]  /*01c0*/  FSEL R9, R8, 0.25, !P1 ;  /* 0x3e80000008097808 */ /* 0x000fc60004800000 */
[----:B------:R3:W-:Y:S01]  /*01d0*/  @P0 STG.E desc[UR4][R2.64], R11 ;  /* 0x0000000b02000986 */ /* 0x0007e2000c101904 */
[----:B-1----:R-:W-:-:S04]  /*01e0*/  IMAD.WIDE R4, R7, 0x4, R4 ;  /* 0x0000000407047825 */ /* 0x002fc800078e0204 */
[----:B--2---:R-:W-:-:S04]  /*01f0*/  FMUL R9, R6, R9 ;  /* 0x0000000906097220 */ /* 0x004fc80000400000 */
[----:B------:R-:W-:Y:S01]  /*0200*/  FFMA R9, R9, 3, R8 ;  /* 0x4040000009097823 */ /* 0x000fe20000000008 */
[----:B---3--:R-:W-:Y:S06]  /*0210*/  @!P0 EXIT ;  /* 0x000000000000894d */ /* 0x008fec0003800000 */
[----:B------:R-:W-:Y:S01]  /*0220*/  STG.E desc[UR4][R4.64], R9 ;  /* 0x0000000904007986 */ /* 0x000fe2000c101904 */
[----:B------:R-:W-:Y:S05]  /*0230*/  EXIT ;  /* 0x000000000000794d */ /* 0x000fea0003800000 */
.L_x_0:
[----:B------:R-:W-:-:S00]  /*0240*/  BRA `(.L_x_0) ;  /* 0xfffffffc00fc7947 */ /* 0x000fc0000383ffff */
[----:B------:R-:W-:-:S00]  /*0250*/  NOP ;  /* 0x0000000000007918 */ /* 0x000fc00000000000 */
        /* <DEDUP_REMOVED lines=10> */
.L_x_1:


//--------------------- .nv.constant0.triton_poi_fused_add_convolution_mul_sigmoid_1 --------------------------
	.section	.nv.constant0.triton_poi_fused_add_convolution_mul_sigmoid_1,"a",@progbits
	.sectionflags	@""
	.align	4
.nv.constant0.triton_poi_fused_add_convolution_mul_sigmoid_1:
	.zero		556
